	.headerflags	@"EF_CUDA_TEXMODE_UNIFIED EF_CUDA_64BIT_ADDRESS EF_CUDA_ACCELERATORS EF_CUDA_SM90 EF_CUDA_VIRTUAL_SM(EF_CUDA_SM90)"
	.elftype	@"ET_EXEC"


//--------------------- .nv.info                  --------------------------
	.section	.nv.info,"",@"SHT_CUDA_INFO"
	.align	4


	//----- nvinfo : EIATTR_REGCOUNT
	.align		4
        /*0000*/ 	.byte	0x04, 0x2f
        /*0002*/ 	.short	(.L_1 - .L_0)
	.align		4
.L_0:
        /*0004*/ 	.word	index@(triton_poi_fused_max_pool2d_with_indices_5)
        /*0008*/ 	.word	0x0000000b


	//----- nvinfo : EIATTR_MIN_STACK_SIZE
	.align		4
.L_1:
        /*000c*/ 	.byte	0x04, 0x12
        /*000e*/ 	.short	(.L_3 - .L_2)
	.align		4
.L_2:
        /*0010*/ 	.word	index@(triton_poi_fused_max_pool2d_with_indices_5)
        /*0014*/ 	.word	0x00000000


	//----- nvinfo : EIATTR_FRAME_SIZE
	.align		4
.L_3:
        /*0018*/ 	.byte	0x04, 0x11
        /*001a*/ 	.short	(.L_5 - .L_4)
	.align		4
.L_4:
        /*001c*/ 	.word	index@(triton_poi_fused_max_pool2d_with_indices_5)
        /*0020*/ 	.word	0x00000000


	//----- nvinfo : EIATTR_MIN_STACK_SIZE
	.align		4
.L_5:
        /*0024*/ 	.byte	0x04, 0x12
        /*0026*/ 	.short	(.L_7 - .L_6)
	.align		4
.L_6:
        /*0028*/ 	.word	index@(triton_poi_fused_max_pool2d_with_indices_5)
        /*002c*/ 	.word	0x00000000
.L_7:


//--------------------- .nv.info.triton_poi_fused_max_pool2d_with_indices_5 --------------------------
	.section	.nv.info.triton_poi_fused_max_pool2d_with_indices_5,"",@"SHT_CUDA_INFO"
	.sectionflags	@""
	.align	4


	//----- nvinfo : EIATTR_CUDA_API_VERSION
	.align		4
        /*0000*/ 	.byte	0x04, 0x37
        /*0002*/ 	.short	(.L_9 - .L_8)
.L_8:
        /*0004*/ 	.word	0x0000007c


	//----- nvinfo : EIATTR_KPARAM_INFO
	.align		4
.L_9:
        /*0008*/ 	.byte	0x04, 0x17
        /*000a*/ 	.short	(.L_11 - .L_10)
.L_10:
        /*000c*/ 	.word	0x00000000
        /*0010*/ 	.short	0x0002
        /*0012*/ 	.short	0x0010
        /*0014*/ 	.byte	0x00, 0xf0, 0x11, 0x00


	//----- nvinfo : EIATTR_KPARAM_INFO
	.align		4
.L_11:
        /*0018*/ 	.byte	0x04, 0x17
        /*001a*/ 	.short	(.L_13 - .L_12)
.L_12:
        /*001c*/ 	.word	0x00000000
        /*0020*/ 	.short	0x0001
        /*0022*/ 	.short	0x0008
        /*0024*/ 	.byte	0x00, 0xf4, 0x21, 0x00


	//----- nvinfo : EIATTR_KPARAM_INFO
	.align		4
.L_13:
        /*0028*/ 	.byte	0x04, 0x17
        /*002a*/ 	.short	(.L_15 - .L_14)
.L_14:
        /*002c*/ 	.word	0x00000000
        /*0030*/ 	.short	0x0000
        /*0032*/ 	.short	0x0000
        /*0034*/ 	.byte	0x00, 0xf4, 0x21, 0x00


	//----- nvinfo : EIATTR_SPARSE_MMA_MASK
	.align		4
.L_15:
        /*0038*/ 	.byte	0x03, 0x50
        /*003a*/ 	.short	0x0000


	//----- nvinfo : EIATTR_MAXREG_COUNT
	.align		4
        /*003c*/ 	.byte	0x03, 0x1b
        /*003e*/ 	.short	0x00ff


	//----- nvinfo : EIATTR_EXIT_INSTR_OFFSETS
	.align		4
        /*0040*/ 	.byte	0x04, 0x1c
        /*0042*/ 	.short	(.L_17 - .L_16)


	//   ....[0]....
.L_16:
        /*0044*/ 	.word	0x00000200


	//   ....[1]....
        /*0048*/ 	.word	0x00000220


	//----- nvinfo : EIATTR_REQNTID
	.align		4
.L_17:
        /*004c*/ 	.byte	0x04, 0x10
        /*004e*/ 	.short	(.L_19 - .L_18)
.L_18:
        /*0050*/ 	.word	0x00000020
        /*0054*/ 	.word	0x00000001
        /*0058*/ 	.word	0x00000001


	//----- nvinfo : EIATTR_CBANK_PARAM_SIZE
	.align		4
.L_19:
        /*005c*/ 	.byte	0x03, 0x19
        /*005e*/ 	.short	0x0014


	//----- nvinfo : EIATTR_PARAM_CBANK
	.align		4
        /*0060*/ 	.byte	0x04, 0x0a
        /*0062*/ 	.short	(.L_21 - .L_20)
	.align		4
.L_20:
        /*0064*/ 	.word	index@(.nv.constant0.triton_poi_fused_max_pool2d_with_indices_5)
        /*0068*/ 	.short	0x0210
        /*006a*/ 	.short	0x0014


	//----- nvinfo : EIATTR_SW_WAR
	.align		4
.L_21:
        /*006c*/ 	.byte	0x04, 0x36
        /*006e*/ 	.short	(.L_23 - .L_22)
.L_22:
        /*0070*/ 	.word	0x00000008
.L_23:


//--------------------- .nv.callgraph             --------------------------
	.section	.nv.callgraph,"",@"SHT_CUDA_CALLGRAPH"
	.align	4
	.sectionentsize	8
	.align		4
        /*0000*/ 	.word	0x00000000
	.align		4
        /*0004*/ 	.word	0xffffffff
	.align		4
        /*0008*/ 	.word	0x00000000
	.align		4
        /*000c*/ 	.word	0xfffffffe
	.align		4
        /*0010*/ 	.word	0x00000000
	.align		4
        /*0014*/ 	.word	0xfffffffd
	.align		4
        /*0018*/ 	.word	0x00000000
	.align		4
        /*001c*/ 	.word	0xfffffffc


//--------------------- .text.triton_poi_fused_max_pool2d_with_indices_5 --------------------------
	.section	.text.triton_poi_fused_max_pool2d_with_indices_5,"ax",@progbits
	.align	128
        .global         triton_poi_fused_max_pool2d_with_indices_5
        .type           triton_poi_fused_max_pool2d_with_indices_5,@function
        .size           triton_poi_fused_max_pool2d_with_indices_5,(.L_x_1 - triton_poi_fused_max_pool2d_with_indices_5)
        .other          triton_poi_fused_max_pool2d_with_indices_5,@"STO_CUDA_ENTRY STV_DEFAULT"
triton_poi_fused_max_pool2d_with_indices_5:
.text.triton_poi_fused_max_pool2d_with_indices_5:
[----:B------:R-:W0:Y:S02]  /*0000*/  LDC R1, c[0x0][0x28] ;  /* 0x00000a00ff017b82 */ /* 0x000e240000000800 */
[----:B------:R-:W1:Y:S01]  /*0010*/  S2R R8, SR_TID.X ;  /* 0x0000000000087919 */ /* 0x000e620000002100 */
[----:B------:R-:W2:Y:S01]  /*0020*/  LDC.64 R2, c[0x0][0x210] ;  /* 0x00008400ff027b82 */ /* 0x000ea20000000a00 */
[----:B------:R-:W-:Y:S01]  /*0030*/  IMAD.MOV.U32 R4, RZ, RZ, RZ ;  /* 0x000000ffff047224 */ /* 0x000fe200078e00ff */
[----:B------:R-:W-:Y:S01]  /*0040*/  CS2R R6, SRZ ;  /* 0x0000000000067805 */ /* 0x000fe2000001ff00 */
[----:B------:R-:W3:Y:S01]  /*0050*/  S2R R5, SR_CTAID.X ;  /* 0x0000000000057919 */ /* 0x000ee20000002500 */
[----:B------:R-:W-:Y:S01]  /*0060*/  ULDC.64 UR4, c[0x0][0x208] ;  /* 0x0000820000047ab9 */ /* 0x000fe20000000a00 */
[----:B------:R-:W-:Y:S01]  /*0070*/  ULDC.64 UR6, c[0x0][0x218] ;  /* 0x0000860000067ab9 */ /* 0x000fe20000000a00 */
[----:B-1----:R-:W-:-:S05]  /*0080*/  LOP3.LUT R0, R8, 0xf, RZ, 0xc0, !PT ;  /* 0x0000000f08007812 */ /* 0x002fca00078ec0ff */
[----:B---3--:R-:W-:-:S04]  /*0090*/  IMAD R0, R5, 0x10, R0 ;  /* 0x0000001005007824 */ /* 0x008fc800078e0200 */
[C---:B------:R-:W-:Y:S01]  /*00a0*/  IMAD.SHL.U32 R5, R0.reuse, 0x4, RZ ;  /* 0x0000000400057824 */ /* 0x040fe200078e00ff */
[----:B------:R-:W-:-:S03]  /*00b0*/  ISETP.GE.AND P0, PT, R0, 0x10, PT ;  /* 0x000000100000780c */ /* 0x000fc60003f06270 */
[----:B--2---:R-:W-:-:S10]  /*00c0*/  IMAD.WIDE R2, R5, 0x4, R2 ;  /* 0x0000000405027825 */ /* 0x004fd400078e0202 */
[----:B------:R-:W2:Y:S04]  /*00d0*/  @!P0 LDG.E.EL R4, desc[UR4][R2.64] ;  /* 0x0000000402048981 */ /* 0x000ea8000c2e1900 */
[----:B------:R-:W2:Y:S04]  /*00e0*/  @!P0 LDG.E.EL R7, desc[UR4][R2.64+0x4] ;  /* 0x0000040402078981 */ /* 0x000ea8000c2e1900 */
[----:B------:R-:W3:Y:S01]  /*00f0*/  @!P0 LDG.E.EL R6, desc[UR4][R2.64+0x8] ;  /* 0x0000080402068981 */ /* 0x000ee2000c2e1900 */
[----:B------:R-:W-:-:S06]  /*0100*/  IMAD.MOV.U32 R5, RZ, RZ, RZ ;  /* 0x000000ffff057224 */ /* 0x000fcc00078e00ff */
[----:B------:R1:W4:Y:S01]  /*0110*/  @!P0 LDG.E.EL R5, desc[UR4][R2.64+0xc] ;  /* 0x00000c0402058981 */ /* 0x000322000c2e1900 */
[C---:B--2---:R-:W-:Y:S02]  /*0120*/  FSETP.GT.AND P1, PT, R7.reuse, R4, PT ;  /* 0x000000040700720b */ /* 0x044fe40003f24000 */
[----:B------:R-:W-:Y:S02]  /*0130*/  FSETP.NAN.AND P0, PT, R7, R7, PT ;  /* 0x000000070700720b */ /* 0x000fe40003f08000 */
[----:B---3--:R-:W-:-:S09]  /*0140*/  FSETP.NAN.AND P3, PT, R6, R6, PT ;  /* 0x000000060600720b */ /* 0x008fd20003f68000 */
[----:B------:R-:W-:Y:S02]  /*0150*/  @!P1 FSEL R7, R7, R4, P0 ;  /* 0x0000000407079208 */ /* 0x000fe40000000000 */
[----:B------:R-:W-:Y:S02]  /*0160*/  LOP3.LUT P0, RZ, R8, 0x10, RZ, 0xc0, !PT ;  /* 0x0000001008ff7812 */ /* 0x000fe4000780c0ff */
[----:B------:R-:W-:Y:S02]  /*0170*/  FSETP.GEU.AND P2, PT, R7, R6, PT ;  /* 0x000000060700720b */ /* 0x000fe40003f4e000 */
[----:B------:R-:W-:Y:S02]  /*0180*/  ISETP.LT.AND P0, PT, R0, 0x10, !P0 ;  /* 0x000000100000780c */ /* 0x000fe40004701270 */
[----:B------:R-:W-:Y:S02]  /*0190*/  @!P3 FSEL R6, R6, R7, !P2 ;  /* 0x000000070606b208 */ /* 0x000fe40005000000 */
[----:B------:R-:W-:-:S02]  /*01a0*/  SEL R4, RZ, 0x1, !P1 ;  /* 0x00000001ff047807 */ /* 0x000fc40004800000 */
[----:B-1----:R-:W-:Y:S02]  /*01b0*/  IADD3 R2, P3, R0, UR6, RZ ;  /* 0x0000000600027c10 */ /* 0x002fe4000ff7e0ff */
[----:B----4-:R-:W-:Y:S02]  /*01c0*/  FSETP.GEU.AND P1, PT, R6, R5, PT ;  /* 0x000000050600720b */ /* 0x010fe40003f2e000 */
[----:B------:R-:W-:Y:S02]  /*01d0*/  SEL R4, R4, 0x2, P2 ;  /* 0x0000000204047807 */ /* 0x000fe40001000000 */
[----:B------:R-:W-:Y:S02]  /*01e0*/  LEA.HI.X.SX32 R3, R0, UR7, 0x1, P3 ;  /* 0x0000000700037c11 */ /* 0x000fe400098f0eff */
[----:B------:R-:W-:Y:S01]  /*01f0*/  SEL R5, R4, 0x3, P1 ;  /* 0x0000000304057807 */ /* 0x000fe20000800000 */
[----:B------:R-:W-:Y:S06]  /*0200*/  @!P0 EXIT ;  /* 0x000000000000894d */ /* 0x000fec0003800000 */
[----:B------:R-:W-:Y:S01]  /*0210*/  STG.E.U8 desc[UR4][R2.64], R5 ;  /* 0x0000000502007986 */ /* 0x000fe2000c101104 */
[----:B------:R-:W-:Y:S05]  /*0220*/  EXIT ;  /* 0x000000000000794d */ /* 0x000fea0003800000 */
.L_x_0:
[----:B------:R-:W-:-:S00]  /*0230*/  BRA `(.L_x_0) ;  /* 0xfffffffc00fc7947 */ /* 0x000fc0000383ffff */
[----:B------:R-:W-:-:S00]  /*0240*/  NOP ;  /* 0x0000000000007918 */ /* 0x000fc00000000000 */
        /* <DEDUP_REMOVED lines=11> */
.L_x_1:


//--------------------- .nv.constant0.triton_poi_fused_max_pool2d_with_indices_5 --------------------------
	.section	.nv.constant0.triton_poi_fused_max_pool2d_with_indices_5,"a",@progbits
	.sectionflags	@""
	.align	4
.nv.constant0.triton_poi_fused_max_pool2d_with_indices_5:
	.zero		548
